	.headerflags	@"EF_CUDA_TEXMODE_UNIFIED EF_CUDA_64BIT_ADDRESS EF_CUDA_ACCELERATORS EF_CUDA_SM90 EF_CUDA_VIRTUAL_SM(EF_CUDA_SM90)"
	.elftype	@"ET_EXEC"


//--------------------- .nv.info                  --------------------------
	.section	.nv.info,"",@"SHT_CUDA_INFO"
	.align	4


	//----- nvinfo : EIATTR_REGCOUNT
	.align		4
        /*0000*/ 	.byte	0x04, 0x2f
        /*0002*/ 	.short	(.L_3 - .L_2)
	.align		4
.L_2:
        /*0004*/ 	.word	index@(triton_poi_fused__native_batch_norm_legit_no_training_cat_relu_94)
        /*0008*/ 	.word	0x00000019


	//----- nvinfo : EIATTR_MIN_STACK_SIZE
	.align		4
.L_3:
        /*000c*/ 	.byte	0x04, 0x12
        /*000e*/ 	.short	(.L_5 - .L_4)
	.align		4
.L_4:
        /*0010*/ 	.word	index@(triton_poi_fused__native_batch_norm_legit_no_training_cat_relu_94)
        /*0014*/ 	.word	0x00000000


	//----- nvinfo : EIATTR_FRAME_SIZE
	.align		4
.L_5:
        /*0018*/ 	.byte	0x04, 0x11
        /*001a*/ 	.short	(.L_7 - .L_6)
	.align		4
.L_6:
        /*001c*/ 	.word	index@(triton_poi_fused__native_batch_norm_legit_no_training_cat_relu_94)
        /*0020*/ 	.word	0x00000000


	//----- nvinfo : EIATTR_MIN_STACK_SIZE
	.align		4
.L_7:
        /*0024*/ 	.byte	0x04, 0x12
        /*0026*/ 	.short	(.L_9 - .L_8)
	.align		4
.L_8:
        /*0028*/ 	.word	index@(triton_poi_fused__native_batch_norm_legit_no_training_cat_relu_94)
        /*002c*/ 	.word	0x00000000
.L_9:


//--------------------- .nv.info.triton_poi_fused__native_batch_norm_legit_no_training_cat_relu_94 --------------------------
	.section	.nv.info.triton_poi_fused__native_batch_norm_legit_no_training_cat_relu_94,"",@"SHT_CUDA_INFO"
	.sectionflags	@""
	.align	4


	//----- nvinfo : EIATTR_CUDA_API_VERSION
	.align		4
        /*0000*/ 	.byte	0x04, 0x37
        /*0002*/ 	.short	(.L_11 - .L_10)
.L_10:
        /*0004*/ 	.word	0x0000007c


	//----- nvinfo : EIATTR_KPARAM_INFO
	.align		4
.L_11:
        /*0008*/ 	.byte	0x04, 0x17
        /*000a*/ 	.short	(.L_13 - .L_12)
.L_12:
        /*000c*/ 	.word	0x00000000
        /*0010*/ 	.short	0x000c
        /*0012*/ 	.short	0x0060
        /*0014*/ 	.byte	0x00, 0xf0, 0x11, 0x00


	//----- nvinfo : EIATTR_KPARAM_INFO
	.align		4
.L_13:
        /*0018*/ 	.byte	0x04, 0x17
        /*001a*/ 	.short	(.L_15 - .L_14)
.L_14:
        /*001c*/ 	.word	0x00000000
        /*0020*/ 	.short	0x000b
        /*0022*/ 	.short	0x0058
        /*0024*/ 	.byte	0x00, 0xf4, 0x21, 0x00


	//----- nvinfo : EIATTR_KPARAM_INFO
	.align		4
.L_15:
        /*0028*/ 	.byte	0x04, 0x17
        /*002a*/ 	.short	(.L_17 - .L_16)
.L_16:
        /*002c*/ 	.word	0x00000000
        /*0030*/ 	.short	0x000a
        /*0032*/ 	.short	0x0050
        /*0034*/ 	.byte	0x00, 0xf4, 0x21, 0x00


	//----- nvinfo : EIATTR_KPARAM_INFO
	.align		4
.L_17:
        /*0038*/ 	.byte	0x04, 0x17
        /*003a*/ 	.short	(.L_19 - .L_18)
.L_18:
        /*003c*/ 	.word	0x00000000
        /*0040*/ 	.short	0x0009
        /*0042*/ 	.short	0x0048
        /*0044*/ 	.byte	0x00, 0xf4, 0x21, 0x00


	//----- nvinfo : EIATTR_KPARAM_INFO
	.align		4
.L_19:
        /*0048*/ 	.byte	0x04, 0x17
        /*004a*/ 	.short	(.L_21 - .L_20)
.L_20:
        /*004c*/ 	.word	0x00000000
        /*0050*/ 	.short	0x0008
        /*0052*/ 	.short	0x0040
        /*0054*/ 	.byte	0x00, 0xf4, 0x21, 0x00


	//----- nvinfo : EIATTR_KPARAM_INFO
	.align		4
.L_21:
        /*0058*/ 	.byte	0x04, 0x17
        /*005a*/ 	.short	(.L_23 - .L_22)
.L_22:
        /*005c*/ 	.word	0x00000000
        /*0060*/ 	.short	0x0007
        /*0062*/ 	.short	0x0038
        /*0064*/ 	.byte	0x00, 0xf4, 0x21, 0x00


	//----- nvinfo : EIATTR_KPARAM_INFO
	.align		4
.L_23:
        /*0068*/ 	.byte	0x04, 0x17
        /*006a*/ 	.short	(.L_25 - .L_24)
.L_24:
        /*006c*/ 	.word	0x00000000
        /*0070*/ 	.short	0x0006
        /*0072*/ 	.short	0x0030
        /*0074*/ 	.byte	0x00, 0xf4, 0x21, 0x00


	//----- nvinfo : EIATTR_KPARAM_INFO
	.align		4
.L_25:
        /*0078*/ 	.byte	0x04, 0x17
        /*007a*/ 	.short	(.L_27 - .L_26)
.L_26:
        /*007c*/ 	.word	0x00000000
        /*0080*/ 	.short	0x0005
        /*0082*/ 	.short	0x0028
        /*0084*/ 	.byte	0x00, 0xf4, 0x21, 0x00


	//----- nvinfo : EIATTR_KPARAM_INFO
	.align		4
.L_27:
        /*0088*/ 	.byte	0x04, 0x17
        /*008a*/ 	.short	(.L_29 - .L_28)
.L_28:
        /*008c*/ 	.word	0x00000000
        /*0090*/ 	.short	0x0004
        /*0092*/ 	.short	0x0020
        /*0094*/ 	.byte	0x00, 0xf4, 0x21, 0x00


	//----- nvinfo : EIATTR_KPARAM_INFO
	.align		4
.L_29:
        /*0098*/ 	.byte	0x04, 0x17
        /*009a*/ 	.short	(.L_31 - .L_30)
.L_30:
        /*009c*/ 	.word	0x00000000
        /*00a0*/ 	.short	0x0003
        /*00a2*/ 	.short	0x0018
        /*00a4*/ 	.byte	0x00, 0xf4, 0x21, 0x00


	//----- nvinfo : EIATTR_KPARAM_INFO
	.align		4
.L_31:
        /*00a8*/ 	.byte	0x04, 0x17
        /*00aa*/ 	.short	(.L_33 - .L_32)
.L_32:
        /*00ac*/ 	.word	0x00000000
        /*00b0*/ 	.short	0x0002
        /*00b2*/ 	.short	0x0010
        /*00b4*/ 	.byte	0x00, 0xf4, 0x21, 0x00


	//----- nvinfo : EIATTR_KPARAM_INFO
	.align		4
.L_33:
        /*00b8*/ 	.byte	0x04, 0x17
        /*00ba*/ 	.short	(.L_35 - .L_34)
.L_34:
        /*00bc*/ 	.word	0x00000000
        /*00c0*/ 	.short	0x0001
        /*00c2*/ 	.short	0x0008
        /*00c4*/ 	.byte	0x00, 0xf4, 0x21, 0x00


	//----- nvinfo : EIATTR_KPARAM_INFO
	.align		4
.L_35:
        /*00c8*/ 	.byte	0x04, 0x17
        /*00ca*/ 	.short	(.L_37 - .L_36)
.L_36:
        /*00cc*/ 	.word	0x00000000
        /*00d0*/ 	.short	0x0000
        /*00d2*/ 	.short	0x0000
        /*00d4*/ 	.byte	0x00, 0xf4, 0x21, 0x00


	//----- nvinfo : EIATTR_SPARSE_MMA_MASK
	.align		4
.L_37:
        /*00d8*/ 	.byte	0x03, 0x50
        /*00da*/ 	.short	0x0000


	//----- nvinfo : EIATTR_MAXREG_COUNT
	.align		4
        /*00dc*/ 	.byte	0x03, 0x1b
        /*00de*/ 	.short	0x00ff


	//----- nvinfo : EIATTR_EXIT_INSTR_OFFSETS
	.align		4
        /*00e0*/ 	.byte	0x04, 0x1c
        /*00e2*/ 	.short	(.L_39 - .L_38)


	//   ....[0]....
.L_38:
        /*00e4*/ 	.word	0x00000700


	//   ....[1]....
        /*00e8*/ 	.word	0x00000720


	//----- nvinfo : EIATTR_REQNTID
	.align		4
.L_39:
        /*00ec*/ 	.byte	0x04, 0x10
        /*00ee*/ 	.short	(.L_41 - .L_40)
.L_40:
        /*00f0*/ 	.word	0x00000080
        /*00f4*/ 	.word	0x00000001
        /*00f8*/ 	.word	0x00000001


	//----- nvinfo : EIATTR_CBANK_PARAM_SIZE
	.align		4
.L_41:
        /*00fc*/ 	.byte	0x03, 0x19
        /*00fe*/ 	.short	0x0064


	//----- nvinfo : EIATTR_PARAM_CBANK
	.align		4
        /*0100*/ 	.byte	0x04, 0x0a
        /*0102*/ 	.short	(.L_43 - .L_42)
	.align		4
.L_42:
        /*0104*/ 	.word	index@(.nv.constant0.triton_poi_fused__native_batch_norm_legit_no_training_cat_relu_94)
        /*0108*/ 	.short	0x0210
        /*010a*/ 	.short	0x0064


	//----- nvinfo : EIATTR_SW_WAR
	.align		4
.L_43:
        /*010c*/ 	.byte	0x04, 0x36
        /*010e*/ 	.short	(.L_45 - .L_44)
.L_44:
        /*0110*/ 	.word	0x00000008
.L_45:


//--------------------- .nv.callgraph             --------------------------
	.section	.nv.callgraph,"",@"SHT_CUDA_CALLGRAPH"
	.align	4
	.sectionentsize	8
	.align		4
        /*0000*/ 	.word	0x00000000
	.align		4
        /*0004*/ 	.word	0xffffffff
	.align		4
        /*0008*/ 	.word	0x00000000
	.align		4
        /*000c*/ 	.word	0xfffffffe
	.align		4
        /*0010*/ 	.word	0x00000000
	.align		4
        /*0014*/ 	.word	0xfffffffd
	.align		4
        /*0018*/ 	.word	0x00000000
	.align		4
        /*001c*/ 	.word	0xfffffffc


//--------------------- .nv.constant4             --------------------------
	.section	.nv.constant4,"a",@progbits
	.align	8
	.align		8
.nv.constant4:
        /*0000*/ 	.dword	_$_str
	.align		8
        /*0008*/ 	.dword	_$_str_$_2


//--------------------- .text.triton_poi_fused__native_batch_norm_legit_no_training_cat_relu_94 --------------------------
	.section	.text.triton_poi_fused__native_batch_norm_legit_no_training_cat_relu_94,"ax",@progbits
	.align	128
        .global         triton_poi_fused__native_batch_norm_legit_no_training_cat_relu_94
        .type           triton_poi_fused__native_batch_norm_legit_no_training_cat_relu_94,@function
        .size           triton_poi_fused__native_batch_norm_legit_no_training_cat_relu_94,(.L_x_1 - triton_poi_fused__native_batch_norm_legit_no_training_cat_relu_94)
        .other          triton_poi_fused__native_batch_norm_legit_no_training_cat_relu_94,@"STO_CUDA_ENTRY STV_DEFAULT"
triton_poi_fused__native_batch_norm_legit_no_training_cat_relu_94:
.text.triton_poi_fused__native_batch_norm_legit_no_training_cat_relu_94:
[----:B------:R-:W0:Y:S01]  /*0000*/  LDC R1, c[0x0][0x28] ;  /* 0x00000a00ff017b82 */ /* 0x000e220000000800 */
[----:B------:R-:W1:Y:S01]  /*0010*/  S2R R0, SR_TID.X ;  /* 0x0000000000007919 */ /* 0x000e620000002100 */
[----:B------:R-:W-:Y:S01]  /*0020*/  ULDC.64 UR4, c[0x0][0x230] ;  /* 0x00008c0000047ab9 */ /* 0x000fe20000000a00 */
[----:B------:R-:W-:Y:S01]  /*0030*/  IMAD.MOV.U32 R12, RZ, RZ, RZ ;  /* 0x000000ffff0c7224 */ /* 0x000fe200078e00ff */
[----:B------:R-:W-:Y:S01]  /*0040*/  ULDC.64 UR8, c[0x0][0x228] ;  /* 0x00008a0000087ab9 */ /* 0x000fe20000000a00 */
[----:B------:R-:W2:Y:S01]  /*0050*/  S2R R3, SR_CTAID.X ;  /* 0x0000000000037919 */ /* 0x000ea20000002500 */
[----:B------:R-:W-:Y:S01]  /*0060*/  ULDC.64 UR6, c[0x0][0x220] ;  /* 0x0000880000067ab9 */ /* 0x000fe20000000a00 */
[----:B------:R-:W-:Y:S01]  /*0070*/  ULDC.64 UR10, c[0x0][0x238] ;  /* 0x00008e00000a7ab9 */ /* 0x000fe20000000a00 */
[----:B------:R-:W-:Y:S01]  /*0080*/  IMAD.MOV.U32 R21, RZ, RZ, RZ ;  /* 0x000000ffff157224 */ /* 0x000fe200078e00ff */
[----:B------:R-:W-:Y:S01]  /*0090*/  CS2R R8, SRZ ;  /* 0x0000000000087805 */ /* 0x000fe2000001ff00 */
[----:B------:R-:W-:Y:S01]  /*00a0*/  IMAD.MOV.U32 R17, RZ, RZ, RZ ;  /* 0x000000ffff117224 */ /* 0x000fe200078e00ff */
[----:B------:R-:W3:Y:S01]  /*00b0*/  LDC.64 R18, c[0x0][0x210] ;  /* 0x00008400ff127b82 */ /* 0x000ee20000000a00 */
[----:B-1----:R-:W-:-:S05]  /*00c0*/  LOP3.LUT R0, R0, 0x7f, RZ, 0xc0, !PT ;  /* 0x0000007f00007812 */ /* 0x002fca00078ec0ff */
[----:B--2---:R-:W-:-:S04]  /*00d0*/  IMAD R0, R3, 0x80, R0 ;  /* 0x0000008003007824 */ /* 0x004fc800078e0200 */
[----:B------:R-:W-:Y:S01]  /*00e0*/  IMAD.HI R15, R0, 0x51eb851f, RZ ;  /* 0x51eb851f000f7827 */ /* 0x000fe200078e02ff */
[----:B------:R-:W-:-:S04]  /*00f0*/  SHF.R.S32.HI R3, RZ, 0x1f, R0 ;  /* 0x0000001fff037819 */ /* 0x000fc80000011400 */
[----:B------:R-:W-:Y:S02]  /*0100*/  LEA.HI R3, R3, R0, RZ, 0x2 ;  /* 0x0000000003037211 */ /* 0x000fe400078f10ff */
[----:B------:R-:W-:Y:S02]  /*0110*/  SHF.R.U32.HI R4, RZ, 0x1f, R15 ;  /* 0x0000001fff047819 */ /* 0x000fe4000001160f */
[----:B------:R-:W-:Y:S02]  /*0120*/  SHF.R.S32.HI R13, RZ, 0x2, R3 ;  /* 0x00000002ff0d7819 */ /* 0x000fe40000011403 */
[----:B------:R-:W-:Y:S02]  /*0130*/  LOP3.LUT R3, R3, 0xfffffffc, RZ, 0xc0, !PT ;  /* 0xfffffffc03037812 */ /* 0x000fe400078ec0ff */
[----:B------:R-:W-:Y:S01]  /*0140*/  LEA.HI.SX32 R15, R15, R4, 0x16 ;  /* 0x000000040f0f7211 */ /* 0x000fe200078fb2ff */
[----:B------:R-:W-:-:S04]  /*0150*/  IMAD.HI R2, R13, 0x51eb851f, RZ ;  /* 0x51eb851f0d027827 */ /* 0x000fc800078e02ff */
[----:B------:R-:W-:Y:S01]  /*0160*/  IMAD.IADD R4, R0, 0x1, -R3 ;  /* 0x0000000100047824 */ /* 0x000fe200078e0a03 */
[----:B------:R-:W-:-:S03]  /*0170*/  SHF.R.U32.HI R5, RZ, 0x1f, R2 ;  /* 0x0000001fff057819 */ /* 0x000fc60000011602 */
[----:B------:R-:W-:Y:S01]  /*0180*/  IMAD R3, R15, 0x80, R4 ;  /* 0x000000800f037824 */ /* 0x000fe200078e0204 */
[----:B------:R-:W-:-:S04]  /*0190*/  LEA.HI.SX32 R2, R2, R5, 0x18 ;  /* 0x0000000502027211 */ /* 0x000fc800078fc2ff */
[----:B------:R-:W-:Y:S01]  /*01a0*/  SHF.R.S32.HI R5, RZ, 0x1f, R3 ;  /* 0x0000001fff057819 */ /* 0x000fe20000011403 */
[----:B------:R-:W-:-:S04]  /*01b0*/  IMAD R13, R2, -0x320, R13 ;  /* 0xfffffce0020d7824 */ /* 0x000fc800078e020d */
[C---:B------:R-:W-:Y:S01]  /*01c0*/  IMAD.SHL.U32 R2, R13.reuse, 0x4, RZ ;  /* 0x000000040d027824 */ /* 0x040fe200078e00ff */
[----:B------:R-:W-:-:S04]  /*01d0*/  LOP3.LUT R16, R13, 0xffffffe0, RZ, 0xc0, !PT ;  /* 0xffffffe00d107812 */ /* 0x000fc800078ec0ff */
[----:B------:R-:W-:Y:S02]  /*01e0*/  IADD3 R3, P0, R2, R3, RZ ;  /* 0x0000000302037210 */ /* 0x000fe40007f1e0ff */
[----:B------:R-:W-:Y:S02]  /*01f0*/  ISETP.NE.AND P1, PT, R16, 0x2e0, PT ;  /* 0x000002e01000780c */ /* 0x000fe40003f25270 */
[----:B------:R-:W-:Y:S01]  /*0200*/  LEA.HI.X.SX32 R20, R2, R5, 0x1, P0 ;  /* 0x0000000502147211 */ /* 0x000fe200000f0eff */
[C---:B------:R-:W-:Y:S01]  /*0210*/  IMAD.SHL.U32 R14, R3.reuse, 0x4, RZ ;  /* 0x00000004030e7824 */ /* 0x040fe200078e00ff */
[----:B------:R-:W-:Y:S02]  /*0220*/  ISETP.LT.AND P5, PT, R0, 0x3200, !P1 ;  /* 0x000032000000780c */ /* 0x000fe40004fa1270 */
[----:B------:R-:W-:Y:S02]  /*0230*/  SHF.L.U64.HI R20, R3, 0x2, R20 ;  /* 0x0000000203147819 */ /* 0x000fe40000010214 */
[----:B------:R-:W-:-:S04]  /*0240*/  IADD3 R2, P0, R14, UR4, RZ ;  /* 0x000000040e027c10 */ /* 0x000fc8000ff1e0ff */
[----:B------:R-:W-:Y:S01]  /*0250*/  IADD3.X R3, R20, UR5, RZ, P0, !PT ;  /* 0x0000000514037c10 */ /* 0x000fe200087fe4ff */
[----:B------:R-:W-:-:S04]  /*0260*/  ULDC.64 UR4, c[0x0][0x208] ;  /* 0x0000820000047ab9 */ /* 0x000fc80000000a00 */
[----:B------:R1:W2:Y:S01]  /*0270*/  @P5 LDG.E R12, desc[UR4][R2.64+-0x2e00] ;  /* 0xffd20004020c5981 */ /* 0x0002a2000c1e1900 */
[----:B------:R-:W-:Y:S02]  /*0280*/  ISETP.GE.AND P0, PT, R0, 0x3200, PT ;  /* 0x000032000000780c */ /* 0x000fe40003f06270 */
[----:B------:R-:W-:Y:S02]  /*0290*/  IADD3 R6, P4, R14, UR8, RZ ;  /* 0x000000080e067c10 */ /* 0x000fe4000ff9e0ff */
[----:B------:R-:W-:Y:S02]  /*02a0*/  ISETP.GT.AND P2, PT, R13, 0x2ff, !P0 ;  /* 0x000002ff0d00780c */ /* 0x000fe40004744270 */
[----:B------:R-:W-:Y:S02]  /*02b0*/  IADD3 R4, P3, R14, UR6, RZ ;  /* 0x000000060e047c10 */ /* 0x000fe4000ff7e0ff */
[----:B------:R-:W-:Y:S01]  /*02c0*/  IADD3.X R7, R20, UR9, RZ, P4, !PT ;  /* 0x0000000914077c10 */ /* 0x000fe2000a7fe4ff */
[----:B-1----:R-:W1:Y:S01]  /*02d0*/  LDC.64 R2, c[0x0][0x248] ;  /* 0x00009200ff027b82 */ /* 0x002e620000000a00 */
[----:B------:R-:W-:-:S02]  /*02e0*/  ISETP.NE.AND P4, PT, R16, 0x2c0, PT ;  /* 0x000002c01000780c */ /* 0x000fc40003f85270 */
[----:B------:R-:W-:Y:S02]  /*02f0*/  IADD3 R10, P6, R14, UR10, RZ ;  /* 0x0000000a0e0a7c10 */ /* 0x000fe4000ffde0ff */
[----:B------:R-:W-:Y:S01]  /*0300*/  IADD3.X R5, R20, UR7, RZ, P3, !PT ;  /* 0x0000000714057c10 */ /* 0x000fe20009ffe4ff */
[----:B------:R-:W-:Y:S01]  /*0310*/  ULDC.64 UR6, c[0x0][0x218] ;  /* 0x0000860000067ab9 */ /* 0x000fe20000000a00 */
[----:B------:R-:W-:Y:S02]  /*0320*/  ISETP.NE.AND P3, PT, R16, 0x2a0, PT ;  /* 0x000002a01000780c */ /* 0x000fe40003f65270 */
[----:B------:R-:W-:Y:S02]  /*0330*/  IADD3.X R11, R20, UR11, RZ, P6, !PT ;  /* 0x0000000b140b7c10 */ /* 0x000fe4000b7fe4ff */
[----:B------:R-:W-:-:S03]  /*0340*/  ISETP.LT.AND P6, PT, R0, 0x3200, !P3 ;  /* 0x000032000000780c */ /* 0x000fc60005fc1270 */
[----:B------:R-:W4:Y:S10]  /*0350*/  @P2 LDG.E R21, desc[UR4][R10.64+-0x3000] ;  /* 0xffd000040a152981 */ /* 0x000f34000c1e1900 */
[----:B------:R5:W3:Y:S01]  /*0360*/  @P6 LDG.E R8, desc[UR4][R4.64+-0x2a00] ;  /* 0xffd6000404086981 */ /* 0x000ae2000c1e1900 */
[----:B--2---:R-:W-:Y:S01]  /*0370*/  SEL R12, R12, RZ, P5 ;  /* 0x000000ff0c0c7207 */ /* 0x004fe20002800000 */
[----:B-1----:R-:W-:Y:S01]  /*0380*/  IMAD.WIDE R2, R13, 0x4, R2 ;  /* 0x000000040d027825 */ /* 0x002fe200078e0202 */
[----:B------:R-:W-:Y:S01]  /*0390*/  ISETP.LT.AND P5, PT, R0, 0x3200, !P4 ;  /* 0x000032000000780c */ /* 0x000fe200067a1270 */
[----:B-----5:R-:W1:Y:S03]  /*03a0*/  LDC.64 R4, c[0x0][0x250] ;  /* 0x00009400ff047b82 */ /* 0x020e660000000a00 */
[----:B------:R2:W5:Y:S09]  /*03b0*/  @!P0 LDG.E.EL R9, desc[UR4][R2.64] ;  /* 0x0000000402098981 */ /* 0x000572000c2e1900 */
[----:B------:R4:W5:Y:S01]  /*03c0*/  @P5 LDG.E R17, desc[UR4][R6.64+-0x2c00] ;  /* 0xffd4000406115981 */ /* 0x000962000c1e1900 */
[----:B--2---:R-:W2:Y:S01]  /*03d0*/  LDC.64 R2, c[0x0][0x258] ;  /* 0x00009600ff027b82 */ /* 0x004ea20000000a00 */
[----:B----4-:R-:W-:-:S07]  /*03e0*/  @P1 SEL R12, R21, RZ, P2 ;  /* 0x000000ff150c1207 */ /* 0x010fce0001000000 */
[----:B0-----:R-:W0:Y:S01]  /*03f0*/  LDC.64 R6, c[0x0][0x240] ;  /* 0x00009000ff067b82 */ /* 0x001e220000000a00 */
[----:B------:R-:W-:Y:S02]  /*0400*/  IADD3 R10, P2, R14, UR6, RZ ;  /* 0x000000060e0a7c10 */ /* 0x000fe4000ff5e0ff */
[----:B------:R-:W-:Y:S02]  /*0410*/  ISETP.NE.AND P1, PT, R16, 0x280, PT ;  /* 0x000002801000780c */ /* 0x000fe40003f25270 */
[----:B------:R-:W-:Y:S02]  /*0420*/  IADD3.X R11, R20, UR7, RZ, P2, !PT ;  /* 0x00000007140b7c10 */ /* 0x000fe400097fe4ff */
[----:B------:R-:W-:Y:S01]  /*0430*/  ISETP.GE.AND P2, PT, R13, 0x280, PT ;  /* 0x000002800d00780c */ /* 0x000fe20003f46270 */
[C---:B------:R-:W-:Y:S01]  /*0440*/  IMAD R14, R15.reuse, -0xc80, R0 ;  /* 0xfffff3800f0e7824 */ /* 0x040fe200078e0200 */
[----:B---3--:R-:W-:Y:S02]  /*0450*/  SEL R8, R8, RZ, P6 ;  /* 0x000000ff08087207 */ /* 0x008fe40003000000 */
[----:B------:R-:W-:Y:S01]  /*0460*/  ISETP.LT.AND P6, PT, R0, 0x3200, !P2 ;  /* 0x000032000000780c */ /* 0x000fe200057c1270 */
[----:B------:R-:W-:Y:S01]  /*0470*/  IMAD R21, R15, 0xa00, R14 ;  /* 0x00000a000f157824 */ /* 0x000fe200078e020e */
[----:B------:R-:W-:-:S03]  /*0480*/  CS2R R14, SRZ ;  /* 0x00000000000e7805 */ /* 0x000fc6000001ff00 */
[----:B------:R-:W-:-:S04]  /*0490*/  IMAD.WIDE R20, R21, 0x4, R18 ;  /* 0x0000000415147825 */ /* 0x000fc800078e0212 */
[----:B------:R-:W-:-:S04]  /*04a0*/  IMAD.MOV.U32 R16, RZ, RZ, RZ ;  /* 0x000000ffff107224 */ /* 0x000fc800078e00ff */
[----:B------:R-:W3:Y:S01]  /*04b0*/  @P6 LDG.E R15, desc[UR4][R20.64] ;  /* 0x00000004140f6981 */ /* 0x000ee2000c1e1900 */
[----:B0-----:R-:W-:-:S04]  /*04c0*/  IMAD.WIDE R6, R13, 0x4, R6 ;  /* 0x000000040d067825 */ /* 0x001fc800078e0206 */
[C---:B-1----:R-:W-:Y:S01]  /*04d0*/  IMAD.WIDE R4, R13.reuse, 0x4, R4 ;  /* 0x000000040d047825 */ /* 0x042fe200078e0204 */
[----:B------:R0:W4:Y:S03]  /*04e0*/  @!P0 LDG.E.EL R16, desc[UR4][R6.64] ;  /* 0x0000000406108981 */ /* 0x000126000c2e1900 */
[----:B--2---:R-:W-:Y:S02]  /*04f0*/  IMAD.WIDE R18, R13, 0x4, R2 ;  /* 0x000000040d127825 */ /* 0x004fe400078e0202 */
[----:B------:R-:W1:Y:S02]  /*0500*/  LDC.64 R2, c[0x0][0x260] ;  /* 0x00009800ff027b82 */ /* 0x000e640000000a00 */
[----:B------:R-:W-:Y:S02]  /*0510*/  IMAD.MOV.U32 R13, RZ, RZ, RZ ;  /* 0x000000ffff0d7224 */ /* 0x000fe400078e00ff */
[----:B------:R-:W-:-:S04]  /*0520*/  IMAD.MOV.U32 R22, RZ, RZ, RZ ;  /* 0x000000ffff167224 */ /* 0x000fc800078e00ff */
[----:B------:R2:W4:Y:S04]  /*0530*/  @!P0 LDG.E.EL R13, desc[UR4][R4.64] ;  /* 0x00000004040d8981 */ /* 0x000528000c2e1900 */
[----:B------:R-:W4:Y:S01]  /*0540*/  @!P0 LDG.E.EL R22, desc[UR4][R18.64] ;  /* 0x0000000412168981 */ /* 0x000f22000c2e1900 */
[----:B-----5:R-:W-:Y:S01]  /*0550*/  SEL R17, R17, RZ, P5 ;  /* 0x000000ff11117207 */ /* 0x020fe20002800000 */
[----:B------:R-:W-:Y:S01]  /*0560*/  FADD R9, R9, 9.9999997473787516356e-06 ;  /* 0x3727c5ac09097421 */ /* 0x000fe20000000000 */
[----:B------:R-:W-:Y:S01]  /*0570*/  ISETP.LT.AND P5, PT, R0, 0x3200, !P1 ;  /* 0x000032000000780c */ /* 0x000fe20004fa1270 */
[----:B0-----:R-:W-:Y:S01]  /*0580*/  IMAD.MOV.U32 R7, RZ, RZ, 0x3e800000 ;  /* 0x3e800000ff077424 */ /* 0x001fe200078e00ff */
[----:B--2---:R-:W0:Y:S11]  /*0590*/  LDC.64 R4, c[0x0][0x268] ;  /* 0x00009a00ff047b82 */ /* 0x004e360000000a00 */
[----:B------:R2:W5:Y:S02]  /*05a0*/  @P5 LDG.E R14, desc[UR4][R10.64+-0x2800] ;  /* 0xffd800040a0e5981 */ /* 0x000564000c1e1900 */
[----:B--2---:R-:W2:Y:S01]  /*05b0*/  MUFU.SQRT R10, R9 ;  /* 0x00000009000a7308 */ /* 0x004ea20000002000 */
[----:B------:R-:W-:-:S02]  /*05c0*/  @P3 SEL R8, R17, R12, !P4 ;  /* 0x0000000c11083207 */ /* 0x000fc40006000000 */
[C---:B--2---:R-:W-:Y:S02]  /*05d0*/  FSETP.GT.AND P3, PT, R10.reuse, 8.50705917302346158658e+37, PT ;  /* 0x7e8000000a00780b */ /* 0x044fe40003f64000 */
[----:B------:R-:W-:-:S11]  /*05e0*/  FSETP.GEU.AND P4, PT, R10, 1.175494350822287508e-38, PT ;  /* 0x008000000a00780b */ /* 0x000fd60003f8e000 */
[----:B------:R-:W-:-:S04]  /*05f0*/  @P3 FMUL R10, R10, 0.25 ;  /* 0x3e8000000a0a3820 */ /* 0x000fc80000400000 */
[----:B------:R-:W-:-:S06]  /*0600*/  @!P4 FMUL R10, R10, 16777216 ;  /* 0x4b8000000a0ac820 */ /* 0x000fcc0000400000 */
[----:B------:R-:W2:Y:S01]  /*0610*/  MUFU.RCP R10, R10 ;  /* 0x0000000a000a7308 */ /* 0x000ea20000001000 */
[----:B------:R-:W-:Y:S02]  /*0620*/  FSEL R7, R7, 1, P3 ;  /* 0x3f80000007077808 */ /* 0x000fe40001800000 */
[----:B---3--:R-:W-:-:S03]  /*0630*/  SEL R15, R15, RZ, P6 ;  /* 0x000000ff0f0f7207 */ /* 0x008fc60003000000 */
[----:B------:R-:W-:-:S04]  /*0640*/  @!P4 FMUL R7, R7, 16777216 ;  /* 0x4b8000000707c820 */ /* 0x000fc80000400000 */
[----:B--2---:R-:W-:Y:S01]  /*0650*/  FMUL R7, R10, R7 ;  /* 0x000000070a077220 */ /* 0x004fe20000400000 */
[----:B-1----:R-:W-:-:S04]  /*0660*/  IMAD.WIDE R2, R0, 0x4, R2 ;  /* 0x0000000400027825 */ /* 0x002fc800078e0202 */
[----:B0-----:R-:W-:Y:S01]  /*0670*/  IMAD.WIDE R4, R0, 0x4, R4 ;  /* 0x0000000400047825 */ /* 0x001fe200078e0204 */
[----:B-----5:R-:W-:-:S04]  /*0680*/  SEL R9, R14, RZ, P5 ;  /* 0x000000ff0e097207 */ /* 0x020fc80002800000 */
[----:B------:R-:W-:-:S05]  /*0690*/  @P2 SEL R15, R9, R8, !P1 ;  /* 0x00000008090f2207 */ /* 0x000fca0004800000 */
[----:B----4-:R-:W-:-:S04]  /*06a0*/  FADD R16, R15, -R16 ;  /* 0x800000100f107221 */ /* 0x010fc80000000000 */
[----:B------:R-:W-:-:S04]  /*06b0*/  FMUL R7, R16, R7 ;  /* 0x0000000710077220 */ /* 0x000fc80000400000 */
[----:B------:R-:W-:Y:S01]  /*06c0*/  FFMA R7, R7, R13, R22 ;  /* 0x0000000d07077223 */ /* 0x000fe20000000016 */
[----:B------:R0:W-:Y:S04]  /*06d0*/  @!P0 STG.E desc[UR4][R2.64], R15 ;  /* 0x0000000f02008986 */ /* 0x0001e8000c101904 */
[----:B------:R-:W-:-:S04]  /*06e0*/  FSETP.GEU.AND P1, PT, R7, RZ, PT ;  /* 0x000000ff0700720b */ /* 0x000fc80003f2e000 */
[----:B------:R-:W-:Y:S01]  /*06f0*/  FSEL R7, R7, RZ, P1 ;  /* 0x000000ff07077208 */ /* 0x000fe20000800000 */
[----:B0-----:R-:W-:Y:S08]  /*0700*/  @P0 EXIT ;  /* 0x000000000000094d */ /* 0x001ff00003800000 */
[----:B------:R-:W-:Y:S01]  /*0710*/  STG.E desc[UR4][R4.64], R7 ;  /* 0x0000000704007986 */ /* 0x000fe2000c101904 */
[----:B------:R-:W-:Y:S05]  /*0720*/  EXIT ;  /* 0x000000000000794d */ /* 0x000fea0003800000 */
.L_x_0:
[----:B------:R-:W-:-:S00]  /*0730*/  BRA `(.L_x_0) ;  /* 0xfffffffc00fc7947 */ /* 0x000fc0000383ffff */
[----:B------:R-:W-:-:S00]  /*0740*/  NOP ;  /* 0x0000000000007918 */ /* 0x000fc00000000000 */
        /* <DEDUP_REMOVED lines=11> */
.L_x_1:


//--------------------- .nv.global.init           --------------------------
	.section	.nv.global.init,"aw",@progbits
.nv.global.init:
	.type		_$_str,@object
	.size		_$_str,(_$_str_$_2 - _$_str)
_$_str:
        /*0000*/ 	.byte	0x5f, 0x5f, 0x43, 0x55, 0x44, 0x41, 0x5f, 0x46, 0x54, 0x5a, 0x00
	.type		_$_str_$_2,@object
	.size		_$_str_$_2,(.L_1 - _$_str_$_2)
_$_str_$_2:
        /*000b*/ 	.byte	0x5f, 0x5f, 0x43, 0x55, 0x44, 0x41, 0x5f, 0x50, 0x52, 0x45, 0x43, 0x5f, 0x53, 0x51, 0x52, 0x54
        /*001b*/ 	.byte	0x00
.L_1:


//--------------------- .nv.constant0.triton_poi_fused__native_batch_norm_legit_no_training_cat_relu_94 --------------------------
	.section	.nv.constant0.triton_poi_fused__native_batch_norm_legit_no_training_cat_relu_94,"a",@progbits
	.sectionflags	@""
	.align	4
.nv.constant0.triton_poi_fused__native_batch_norm_legit_no_training_cat_relu_94:
	.zero		628
